	.headerflags	@"EF_CUDA_TEXMODE_UNIFIED EF_CUDA_64BIT_ADDRESS EF_CUDA_ACCELERATORS EF_CUDA_SM90 EF_CUDA_VIRTUAL_SM(EF_CUDA_SM90)"
	.elftype	@"ET_EXEC"


//--------------------- .nv.info                  --------------------------
	.section	.nv.info,"",@"SHT_CUDA_INFO"
	.align	4


	//----- nvinfo : EIATTR_REGCOUNT
	.align		4
        /*0000*/ 	.byte	0x04, 0x2f
        /*0002*/ 	.short	(.L_1 - .L_0)
	.align		4
.L_0:
        /*0004*/ 	.word	index@(triton_poi_fused_convolution_34)
        /*0008*/ 	.word	0x0000000c


	//----- nvinfo : EIATTR_MIN_STACK_SIZE
	.align		4
.L_1:
        /*000c*/ 	.byte	0x04, 0x12
        /*000e*/ 	.short	(.L_3 - .L_2)
	.align		4
.L_2:
        /*0010*/ 	.word	index@(triton_poi_fused_convolution_34)
        /*0014*/ 	.word	0x00000000


	//----- nvinfo : EIATTR_FRAME_SIZE
	.align		4
.L_3:
        /*0018*/ 	.byte	0x04, 0x11
        /*001a*/ 	.short	(.L_5 - .L_4)
	.align		4
.L_4:
        /*001c*/ 	.word	index@(triton_poi_fused_convolution_34)
        /*0020*/ 	.word	0x00000000


	//----- nvinfo : EIATTR_MIN_STACK_SIZE
	.align		4
.L_5:
        /*0024*/ 	.byte	0x04, 0x12
        /*0026*/ 	.short	(.L_7 - .L_6)
	.align		4
.L_6:
        /*0028*/ 	.word	index@(triton_poi_fused_convolution_34)
        /*002c*/ 	.word	0x00000000
.L_7:


//--------------------- .nv.info.triton_poi_fused_convolution_34 --------------------------
	.section	.nv.info.triton_poi_fused_convolution_34,"",@"SHT_CUDA_INFO"
	.sectionflags	@""
	.align	4


	//----- nvinfo : EIATTR_CUDA_API_VERSION
	.align		4
        /*0000*/ 	.byte	0x04, 0x37
        /*0002*/ 	.short	(.L_9 - .L_8)
.L_8:
        /*0004*/ 	.word	0x0000007c


	//----- nvinfo : EIATTR_KPARAM_INFO
	.align		4
.L_9:
        /*0008*/ 	.byte	0x04, 0x17
        /*000a*/ 	.short	(.L_11 - .L_10)
.L_10:
        /*000c*/ 	.word	0x00000000
        /*0010*/ 	.short	0x0002
        /*0012*/ 	.short	0x0010
        /*0014*/ 	.byte	0x00, 0xf0, 0x11, 0x00


	//----- nvinfo : EIATTR_KPARAM_INFO
	.align		4
.L_11:
        /*0018*/ 	.byte	0x04, 0x17
        /*001a*/ 	.short	(.L_13 - .L_12)
.L_12:
        /*001c*/ 	.word	0x00000000
        /*0020*/ 	.short	0x0001
        /*0022*/ 	.short	0x0008
        /*0024*/ 	.byte	0x00, 0xf4, 0x21, 0x00


	//----- nvinfo : EIATTR_KPARAM_INFO
	.align		4
.L_13:
        /*0028*/ 	.byte	0x04, 0x17
        /*002a*/ 	.short	(.L_15 - .L_14)
.L_14:
        /*002c*/ 	.word	0x00000000
        /*0030*/ 	.short	0x0000
        /*0032*/ 	.short	0x0000
        /*0034*/ 	.byte	0x00, 0xf4, 0x21, 0x00


	//----- nvinfo : EIATTR_SPARSE_MMA_MASK
	.align		4
.L_15:
        /*0038*/ 	.byte	0x03, 0x50
        /*003a*/ 	.short	0x0000


	//----- nvinfo : EIATTR_MAXREG_COUNT
	.align		4
        /*003c*/ 	.byte	0x03, 0x1b
        /*003e*/ 	.short	0x00ff


	//----- nvinfo : EIATTR_EXIT_INSTR_OFFSETS
	.align		4
        /*0040*/ 	.byte	0x04, 0x1c
        /*0042*/ 	.short	(.L_17 - .L_16)


	//   ....[0]....
.L_16:
        /*0044*/ 	.word	0x00000160


	//----- nvinfo : EIATTR_REQNTID
	.align		4
.L_17:
        /*0048*/ 	.byte	0x04, 0x10
        /*004a*/ 	.short	(.L_19 - .L_18)
.L_18:
        /*004c*/ 	.word	0x00000080
        /*0050*/ 	.word	0x00000001
        /*0054*/ 	.word	0x00000001


	//----- nvinfo : EIATTR_CBANK_PARAM_SIZE
	.align		4
.L_19:
        /*0058*/ 	.byte	0x03, 0x19
        /*005a*/ 	.short	0x0014


	//----- nvinfo : EIATTR_PARAM_CBANK
	.align		4
        /*005c*/ 	.byte	0x04, 0x0a
        /*005e*/ 	.short	(.L_21 - .L_20)
	.align		4
.L_20:
        /*0060*/ 	.word	index@(.nv.constant0.triton_poi_fused_convolution_34)
        /*0064*/ 	.short	0x0210
        /*0066*/ 	.short	0x0014


	//----- nvinfo : EIATTR_SW_WAR
	.align		4
.L_21:
        /*0068*/ 	.byte	0x04, 0x36
        /*006a*/ 	.short	(.L_23 - .L_22)
.L_22:
        /*006c*/ 	.word	0x00000008
.L_23:


//--------------------- .nv.callgraph             --------------------------
	.section	.nv.callgraph,"",@"SHT_CUDA_CALLGRAPH"
	.align	4
	.sectionentsize	8
	.align		4
        /*0000*/ 	.word	0x00000000
	.align		4
        /*0004*/ 	.word	0xffffffff
	.align		4
        /*0008*/ 	.word	0x00000000
	.align		4
        /*000c*/ 	.word	0xfffffffe
	.align		4
        /*0010*/ 	.word	0x00000000
	.align		4
        /*0014*/ 	.word	0xfffffffd
	.align		4
        /*0018*/ 	.word	0x00000000
	.align		4
        /*001c*/ 	.word	0xfffffffc


//--------------------- .text.triton_poi_fused_convolution_34 --------------------------
	.section	.text.triton_poi_fused_convolution_34,"ax",@progbits
	.align	128
        .global         triton_poi_fused_convolution_34
        .type           triton_poi_fused_convolution_34,@function
        .size           triton_poi_fused_convolution_34,(.L_x_1 - triton_poi_fused_convolution_34)
        .other          triton_poi_fused_convolution_34,@"STO_CUDA_ENTRY STV_DEFAULT"
triton_poi_fused_convolution_34:
.text.triton_poi_fused_convolution_34:
[----:B------:R-:W-:Y:S01]  /*0000*/  LDC R1, c[0x0][0x28] ;  /* 0x00000a00ff017b82 */ /* 0x000fe20000000800 */
[----:B------:R-:W1:Y:S07]  /*0010*/  S2R R0, SR_TID.X ;  /* 0x0000000000007919 */ /* 0x000e6e0000002100 */
[----:B------:R-:W2:Y:S01]  /*0020*/  LDC.64 R4, c[0x0][0x218] ;  /* 0x00008600ff047b82 */ /* 0x000ea20000000a00 */
[----:B------:R-:W-:Y:S01]  /*0030*/  ULDC.64 UR4, c[0x0][0x208] ;  /* 0x0000820000047ab9 */ /* 0x000fe20000000a00 */
[----:B------:R-:W3:Y:S01]  /*0040*/  S2R R7, SR_CTAID.X ;  /* 0x0000000000077919 */ /* 0x000ee20000002500 */
[----:B-1----:R-:W-:-:S02]  /*0050*/  LOP3.LUT R0, R0, 0x7f, RZ, 0xc0, !PT ;  /* 0x0000007f00007812 */ /* 0x002fc400078ec0ff */
[----:B---3--:R-:W-:-:S03]  /*0060*/  SHF.R.S32.HI R2, RZ, 0x18, R7 ;  /* 0x00000018ff027819 */ /* 0x008fc60000011407 */
[----:B------:R-:W-:Y:S01]  /*0070*/  IMAD R7, R7, 0x80, R0 ;  /* 0x0000008007077824 */ /* 0x000fe200078e0200 */
[----:B------:R-:W-:Y:S02]  /*0080*/  SGXT R0, R2, 0x1 ;  /* 0x000000010200781a */ /* 0x000fe40000000200 */
[----:B------:R-:W1:Y:S02]  /*0090*/  LDC.64 R2, c[0x0][0x210] ;  /* 0x00008400ff027b82 */ /* 0x000e640000000a00 */
[----:B------:R-:W-:-:S04]  /*00a0*/  LEA.HI R0, R0, R7, RZ, 0x4 ;  /* 0x0000000700007211 */ /* 0x000fc800078f20ff */
[--C-:B------:R-:W-:Y:S02]  /*00b0*/  SHF.R.S32.HI R6, RZ, 0x4, R0.reuse ;  /* 0x00000004ff067819 */ /* 0x100fe40000011400 */
[----:B------:R-:W-:-:S04]  /*00c0*/  SHF.R.S32.HI R9, RZ, 0x1f, R0 ;  /* 0x0000001fff097819 */ /* 0x000fc80000011400 */
[----:B------:R-:W-:-:S04]  /*00d0*/  LEA.HI R9, R9, R6, RZ, 0x8 ;  /* 0x0000000609097211 */ /* 0x000fc800078f40ff */
[----:B------:R-:W-:-:S05]  /*00e0*/  LOP3.LUT R9, R9, 0xffffff00, RZ, 0xc0, !PT ;  /* 0xffffff0009097812 */ /* 0x000fca00078ec0ff */
[----:B------:R-:W-:Y:S02]  /*00f0*/  IMAD.IADD R9, R6, 0x1, -R9 ;  /* 0x0000000106097824 */ /* 0x000fe400078e0a09 */
[----:B-1----:R-:W-:-:S04]  /*0100*/  IMAD.WIDE R2, R7, 0x4, R2 ;  /* 0x0000000407027825 */ /* 0x002fc800078e0202 */
[----:B--2---:R-:W-:Y:S01]  /*0110*/  IMAD.WIDE R4, R9, 0x4, R4 ;  /* 0x0000000409047825 */ /* 0x004fe200078e0204 */
[----:B------:R-:W2:Y:S05]  /*0120*/  LDG.E R0, desc[UR4][R2.64] ;  /* 0x0000000402007981 */ /* 0x000eaa000c1e1900 */
[----:B------:R-:W2:Y:S02]  /*0130*/  LDG.E.EL R5, desc[UR4][R4.64] ;  /* 0x0000000404057981 */ /* 0x000ea4000c2e1900 */
[----:B--2---:R-:W-:-:S05]  /*0140*/  FADD R7, R0, R5 ;  /* 0x0000000500077221 */ /* 0x004fca0000000000 */
[----:B------:R-:W-:Y:S01]  /*0150*/  STG.E desc[UR4][R2.64], R7 ;  /* 0x0000000702007986 */ /* 0x000fe2000c101904 */
[----:B------:R-:W-:Y:S05]  /*0160*/  EXIT ;  /* 0x000000000000794d */ /* 0x000fea0003800000 */
.L_x_0:
[----:B------:R-:W-:-:S00]  /*0170*/  BRA `(.L_x_0) ;  /* 0xfffffffc00fc7947 */ /* 0x000fc0000383ffff */
[----:B------:R-:W-:-:S00]  /*0180*/  NOP ;  /* 0x0000000000007918 */ /* 0x000fc00000000000 */
[----:B------:R-:W-:-:S00]  /*0190*/  NOP ;  /* 0x0000000000007918 */ /* 0x000fc00000000000 */
[----:B------:R-:W-:-:S00]  /*01a0*/  NOP ;  /* 0x0000000000007918 */ /* 0x000fc00000000000 */
[----:B------:R-:W-:-:S00]  /*01b0*/  NOP ;  /* 0x0000000000007918 */ /* 0x000fc00000000000 */
[----:B------:R-:W-:-:S00]  /*01c0*/  NOP ;  /* 0x0000000000007918 */ /* 0x000fc00000000000 */
[----:B------:R-:W-:-:S00]  /*01d0*/  NOP ;  /* 0x0000000000007918 */ /* 0x000fc00000000000 */
[----:B------:R-:W-:-:S00]  /*01e0*/  NOP ;  /* 0x0000000000007918 */ /* 0x000fc00000000000 */
[----:B------:R-:W-:-:S00]  /*01f0*/  NOP ;  /* 0x0000000000007918 */ /* 0x000fc00000000000 */
.L_x_1:


//--------------------- .nv.constant0.triton_poi_fused_convolution_34 --------------------------
	.section	.nv.constant0.triton_poi_fused_convolution_34,"a",@progbits
	.sectionflags	@""
	.align	4
.nv.constant0.triton_poi_fused_convolution_34:
	.zero		548
